//
// Generated by NVIDIA NVVM Compiler
//
// Compiler Build ID: CL-36424714
// Cuda compilation tools, release 13.0, V13.0.88
// Based on NVVM 20.0.0
//

.version 9.0
.target sm_100
.address_size 64

	// .globl	_Z14hello_from_gpuv
.extern .func  (.param .b32 func_retval0) vprintf
(
	.param .b64 vprintf_param_0,
	.param .b64 vprintf_param_1
)
;
.global .align 1 .b8 $str[15] = {71, 80, 85, 32, 116, 104, 114, 101, 97, 100, 32, 37, 100, 10};

.visible .entry _Z14hello_from_gpuv()
{
	.local .align 8 .b8 	__local_depot0[8];
	.reg .b64 	%SP;
	.reg .b64 	%SPL;
	.reg .b32 	%r<4>;
	.reg .b64 	%rd<5>;

	mov.u64 	%SPL, __local_depot0;
	cvta.local.u64 	%SP, %SPL;
	add.u64 	%rd1, %SP, 0;
	add.u64 	%rd2, %SPL, 0;
	mov.u32 	%r1, %tid.x;
	st.local.u32 	[%rd2], %r1;
	mov.u64 	%rd3, $str;
	cvta.global.u64 	%rd4, %rd3;
	{ // callseq 0, 0
	.param .b64 param0;
	st.param.b64 	[param0], %rd4;
	.param .b64 param1;
	st.param.b64 	[param1], %rd1;
	.param .b32 retval0;
	call.uni (retval0), 
	vprintf, 
	(
	param0, 
	param1
	);
	ld.param.b32 	%r2, [retval0];
	} // callseq 0
	ret;

}


// ===== COMPILED SASS (sm_100) =====

	.target	sm_100

	.elftype	@"ET_EXEC"


//--------------------- .note.nv.tkinfo           --------------------------
	.section	.note.nv.tkinfo,"",@"SHT_NOTE"
	.sectionflags	@"SHF_NOTE_NV_TKINFO"
	.tkinfo
        /*0018*/ 	.word	0x00000002
        /*0030*/ 	.string	""
        /*0030*/ 	.string	"ptxas"
        /*0030*/ 	.string	"Cuda compilation tools, release 13.0, V13.0.88"
        /*0030*/ 	.string	"Build cuda_13.0.r13.0/compiler.36424714_0"
        /*0030*/ 	.string	"-arch sm_100 -m 64 "



//--------------------- .note.nv.cuinfo           --------------------------
	.section	.note.nv.cuinfo,"",@"SHT_NOTE"
	.sectionflags	@"SHF_NOTE_NV_CUINFO"
        /*0018*/ 	.short	0x0002
        /*001a*/ 	.short	0x0064
        /*001c*/ 	.short	0x0082
	.zero		2


//--------------------- .nv.info                  --------------------------
	.section	.nv.info,"",@"SHT_CUDA_INFO"
	.align	4


	//----- nvinfo : EIATTR_REGCOUNT
	.align		4
        /*0000*/ 	.byte	0x04, 0x2f
        /*0002*/ 	.short	(.L_2 - .L_1)
	.align		4
.L_1:
        /*0004*/ 	.word	index@(_Z14hello_from_gpuv)
        /*0008*/ 	.word	0x00000018


	//----- nvinfo : EIATTR_FRAME_SIZE
	.align		4
.L_2:
        /*000c*/ 	.byte	0x04, 0x11
        /*000e*/ 	.short	(.L_4 - .L_3)
	.align		4
.L_3:
        /*0010*/ 	.word	index@(_Z14hello_from_gpuv)
        /*0014*/ 	.word	0x00000008


	//----- nvinfo : EIATTR_MIN_STACK_SIZE
	.align		4
.L_4:
        /*0018*/ 	.byte	0x04, 0x12
        /*001a*/ 	.short	(.L_6 - .L_5)
	.align		4
.L_5:
        /*001c*/ 	.word	index@(_Z14hello_from_gpuv)
        /*0020*/ 	.word	0x00000008
.L_6:


//--------------------- .nv.compat                --------------------------
	.section	.nv.compat,"",@"SHT_CUDA_COMPAT_INFO"
	.align	4
        /*0000*/ 	.byte	0x02, 0x09, 0x00, 0x00, 0x02, 0x02, 0x01, 0x00, 0x02, 0x05, 0x05, 0x00, 0x03, 0x07, 0x01, 0x01
        /*0010*/ 	.byte	0x02, 0x03, 0x00, 0x00, 0x02, 0x06, 0x01, 0x00, 0x04, 0x0b, 0x08, 0x00, 0x09, 0x00, 0x00, 0x00
        /*0020*/ 	.byte	0x00, 0x00, 0x00, 0x00


//--------------------- .nv.info._Z14hello_from_gpuv --------------------------
	.section	.nv.info._Z14hello_from_gpuv,"",@"SHT_CUDA_INFO"
	.sectionflags	@""
	.align	4


	//----- nvinfo : EIATTR_CUDA_API_VERSION
	.align		4
        /*0000*/ 	.byte	0x04, 0x37
        /*0002*/ 	.short	(.L_8 - .L_7)
.L_7:
        /*0004*/ 	.word	0x00000082


	//----- nvinfo : EIATTR_SPARSE_MMA_MASK
	.align		4
.L_8:
        /*0008*/ 	.byte	0x03, 0x50
        /*000a*/ 	.short	0x0000


	//----- nvinfo : EIATTR_MAXREG_COUNT
	.align		4
        /*000c*/ 	.byte	0x03, 0x1b
        /*000e*/ 	.short	0x00ff


	//----- nvinfo : EIATTR_EXTERNS
	.align		4
        /*0010*/ 	.byte	0x04, 0x0f
        /*0012*/ 	.short	(.L_10 - .L_9)


	//   ....[0]....
	.align		4
.L_9:
        /*0014*/ 	.word	index@(vprintf)


	//----- nvinfo : EIATTR_MERCURY_ISA_VERSION
	.align		4
.L_10:
        /*0018*/ 	.byte	0x03, 0x5f
        /*001a*/ 	.short	0x0101


	//----- nvinfo : EIATTR_VRC_CTA_INIT_COUNT
	.align		4
        /*001c*/ 	.byte	0x02, 0x4a
	.zero		1
	.zero		1


	//----- nvinfo : EIATTR_SYSCALL_OFFSETS
	.align		4
        /*0020*/ 	.byte	0x04, 0x46
        /*0022*/ 	.short	(.L_12 - .L_11)


	//   ....[0]....
.L_11:
        /*0024*/ 	.word	0x000000e0


	//----- nvinfo : EIATTR_EXIT_INSTR_OFFSETS
	.align		4
.L_12:
        /*0028*/ 	.byte	0x04, 0x1c
        /*002a*/ 	.short	(.L_14 - .L_13)


	//   ....[0]....
.L_13:
        /*002c*/ 	.word	0x000000f0


	//----- nvinfo : EIATTR_SW_WAR
	.align		4
.L_14:
        /*0030*/ 	.byte	0x04, 0x36
        /*0032*/ 	.short	(.L_16 - .L_15)
.L_15:
        /*0034*/ 	.word	0x00000008
.L_16:


//--------------------- .nv.callgraph             --------------------------
	.section	.nv.callgraph,"",@"SHT_CUDA_CALLGRAPH"
	.align	4
	.sectionentsize	8
	.align		4
        /*0000*/ 	.word	0x00000000
	.align		4
        /*0004*/ 	.word	0xffffffff
	.align		4
        /*0008*/ 	.word	index@(_Z14hello_from_gpuv)
	.align		4
        /*000c*/ 	.word	index@(vprintf)
	.align		4
        /*0010*/ 	.word	0x00000000
	.align		4
        /*0014*/ 	.word	0xfffffffe
	.align		4
        /*0018*/ 	.word	0x00000000
	.align		4
        /*001c*/ 	.word	0xfffffffd
	.align		4
        /*0020*/ 	.word	0x00000000
	.align		4
        /*0024*/ 	.word	0xfffffffc


//--------------------- .nv.constant4             --------------------------
	.section	.nv.constant4,"a",@progbits
	.align	8
	.align		8
.nv.constant4:
        /*0000*/ 	.dword	vprintf
	.align		8
        /*0008*/ 	.dword	$str


//--------------------- .text._Z14hello_from_gpuv --------------------------
	.section	.text._Z14hello_from_gpuv,"ax",@progbits
	.align	128
        .global         _Z14hello_from_gpuv
        .type           _Z14hello_from_gpuv,@function
        .size           _Z14hello_from_gpuv,(.L_x_2 - _Z14hello_from_gpuv)
        .other          _Z14hello_from_gpuv,@"STO_CUDA_ENTRY STV_DEFAULT"
_Z14hello_from_gpuv:
.text._Z14hello_from_gpuv:
[----:B------:R-:W0:Y:S01]  /*0000*/  LDC R1, c[0x0][0x37c] ;  /* 0x0000df00ff017b82 */ /* 0x000e220000000800 */
[----:B------:R-:W1:Y:S01]  /*0010*/  S2R R8, SR_TID.X ;  /* 0x0000000000087919 */ /* 0x000e620000002100 */
[----:B0-----:R-:W-:Y:S01]  /*0020*/  VIADD R1, R1, 0xfffffff8 ;  /* 0xfffffff801017836 */ /* 0x001fe20000000000 */
[----:B------:R-:W-:Y:S01]  /*0030*/  MOV R0, 0x0 ;  /* 0x0000000000007802 */ /* 0x000fe20000000f00 */
[----:B------:R-:W0:Y:S04]  /*0040*/  LDCU UR4, c[0x0][0x2f8] ;  /* 0x00005f00ff0477ac */ /* 0x000e280008000800 */
[----:B------:R2:W3:Y:S01]  /*0050*/  LDC.64 R2, c[0x4][R0] ;  /* 0x0100000000027b82 */ /* 0x0004e20000000a00 */
[----:B------:R-:W4:Y:S01]  /*0060*/  LDCU.64 UR6, c[0x4][0x8] ;  /* 0x01000100ff0677ac */ /* 0x000f220008000a00 */
[----:B------:R-:W5:Y:S01]  /*0070*/  LDCU UR5, c[0x0][0x2fc] ;  /* 0x00005f80ff0577ac */ /* 0x000f620008000800 */
[----:B0-----:R-:W-:Y:S01]  /*0080*/  IADD3 R6, P0, PT, R1, UR4, RZ ;  /* 0x0000000401067c10 */ /* 0x001fe2000ff1e0ff */
[----:B----4-:R-:W-:Y:S01]  /*0090*/  IMAD.U32 R4, RZ, RZ, UR6 ;  /* 0x00000006ff047e24 */ /* 0x010fe2000f8e00ff */
[----:B------:R-:W-:-:S03]  /*00a0*/  MOV R5, UR7 ;  /* 0x0000000700057c02 */ /* 0x000fc60008000f00 */
[----:B-----5:R-:W-:Y:S01]  /*00b0*/  IMAD.X R7, RZ, RZ, UR5, P0 ;  /* 0x00000005ff077e24 */ /* 0x020fe200080e06ff */
[----:B-1----:R2:W-:Y:S07]  /*00c0*/  STL [R1], R8 ;  /* 0x0000000801007387 */ /* 0x0025ee0000100800 */
[----:B------:R-:W-:-:S07]  /*00d0*/  LEPC R20, `(.L_x_0) ;  /* 0x000000001014794e */ /* 0x000fce0000000000 */
[----:B--23--:R-:W-:Y:S05]  /*00e0*/  CALL.ABS.NOINC R2 ;  /* 0x0000000002007343 */ /* 0x00cfea0003c00000 */
.L_x_0:
[----:B------:R-:W-:Y:S05]  /*00f0*/  EXIT ;  /* 0x000000000000794d */ /* 0x000fea0003800000 */
.L_x_1:
[----:B------:R-:W-:-:S00]  /*0100*/  BRA `(.L_x_1) ;  /* 0xfffffffc00fc7947 */ /* 0x000fc0000383ffff */
[----:B------:R-:W-:-:S00]  /*0110*/  NOP ;  /* 0x0000000000007918 */ /* 0x000fc00000000000 */
        /* <DEDUP_REMOVED lines=14> */
.L_x_2:


//--------------------- .nv.global.init           --------------------------
	.section	.nv.global.init,"aw",@progbits
.nv.global.init:
	.type		$str,@object
	.size		$str,(.L_0 - $str)
$str:
        /*0000*/ 	.byte	0x47, 0x50, 0x55, 0x20, 0x74, 0x68, 0x72, 0x65, 0x61, 0x64, 0x20, 0x25, 0x64, 0x0a, 0x00
.L_0:


//--------------------- .nv.shared.reserved.0     --------------------------
	.section	.nv.shared.reserved.0,"aw",@nobits
	.weak		__nv_reservedSMEM_offset_0_alias
	.size		__nv_reservedSMEM_offset_0_alias, 0, 64
	.other		__nv_reservedSMEM_offset_0_alias,@"STO_CUDA_RESERVED_SHARED STV_DEFAULT"
__nv_reservedSMEM_offset_0_alias:
	.zero		0
	.zero		64


//--------------------- .nv.constant0._Z14hello_from_gpuv --------------------------
	.section	.nv.constant0._Z14hello_from_gpuv,"a",@progbits
	.sectionflags	@""
	.align	4
.nv.constant0._Z14hello_from_gpuv:
	.zero		896


//--------------------- SYMBOLS --------------------------

	.type		.nv.reservedSmem.offset0,@object
	.size		.nv.reservedSmem.offset0,0x4
	.type		vprintf,@function
